//
// Generated by NVIDIA NVVM Compiler
//
// Compiler Build ID: CL-36424714
// Cuda compilation tools, release 13.0, V13.0.88
// Based on NVVM 20.0.0
//

.version 9.0
.target sm_100
.address_size 64


.func  (.param .b32 func_retval0) _Z3addii(
	.param .b32 _Z3addii_param_0,
	.param .b32 _Z3addii_param_1
)
{
	.reg .b32 	%r<4>;

	ld.param.u32 	%r1, [_Z3addii_param_0];
	ld.param.u32 	%r2, [_Z3addii_param_1];
	add.s32 	%r3, %r2, %r1;
	st.param.b32 	[func_retval0], %r3;
	ret;

}
	// .globl	vecAdd
.visible .entry vecAdd(
	.param .u64 .ptr .align 1 vecAdd_param_0,
	.param .u64 .ptr .align 1 vecAdd_param_1,
	.param .u64 .ptr .align 1 vecAdd_param_2,
	.param .u64 vecAdd_param_3,
	.param .u64 vecAdd_param_4
)
{
	.reg .pred 	%p<16>;
	.reg .b32 	%r<121>;
	.reg .b64 	%rd<24>;

	ld.param.u64 	%rd13, [vecAdd_param_0];
	ld.param.u64 	%rd14, [vecAdd_param_1];
	ld.param.u64 	%rd15, [vecAdd_param_2];
	ld.param.u64 	%rd16, [vecAdd_param_3];
	ld.param.u64 	%rd17, [vecAdd_param_4];
	setp.eq.s64 	%p1, %rd17, 0;
	@%p1 bra 	$L__BB1_16;
	mov.u32 	%r1, %tid.x;
	mov.u32 	%r2, %ctaid.x;
	mov.u32 	%r3, %ntid.x;
	mad.lo.s32 	%r4, %r3, %r2, %r1;
	cvt.u64.u32 	%rd1, %r4;
	cvta.to.global.u64 	%rd18, %rd13;
	cvta.to.global.u64 	%rd19, %rd14;
	cvta.to.global.u64 	%rd20, %rd15;
	mul.wide.u32 	%rd21, %r4, 4;
	add.s64 	%rd2, %rd18, %rd21;
	add.s64 	%rd3, %rd19, %rd21;
	add.s64 	%rd4, %rd20, %rd21;
	and.b64  	%rd5, %rd17, 15;
	setp.lt.u64 	%p2, %rd17, 16;
	@%p2 bra 	$L__BB1_6;
	and.b64  	%rd22, %rd17, -16;
$L__BB1_3:
	.pragma "nounroll";
	setp.le.u64 	%p3, %rd16, %rd1;
	@%p3 bra 	$L__BB1_5;
	ld.global.u32 	%r5, [%rd2];
	ld.global.u32 	%r6, [%rd3];
	{ // callseq 0, 0
	.param .b32 param0;
	st.param.b32 	[param0], %r5;
	.param .b32 param1;
	st.param.b32 	[param1], %r6;
	.param .b32 retval0;
	call.uni (retval0), 
	_Z3addii, 
	(
	param0, 
	param1
	);
	ld.param.b32 	%r7, [retval0];
	} // callseq 0
	st.global.u32 	[%rd4], %r7;
	ld.global.u32 	%r9, [%rd2];
	ld.global.u32 	%r10, [%rd3];
	{ // callseq 1, 0
	.param .b32 param0;
	st.param.b32 	[param0], %r9;
	.param .b32 param1;
	st.param.b32 	[param1], %r10;
	.param .b32 retval0;
	call.uni (retval0), 
	_Z3addii, 
	(
	param0, 
	param1
	);
	ld.param.b32 	%r11, [retval0];
	} // callseq 1
	st.global.u32 	[%rd4], %r11;
	ld.global.u32 	%r13, [%rd2];
	ld.global.u32 	%r14, [%rd3];
	{ // callseq 2, 0
	.param .b32 param0;
	st.param.b32 	[param0], %r13;
	.param .b32 param1;
	st.param.b32 	[param1], %r14;
	.param .b32 retval0;
	call.uni (retval0), 
	_Z3addii, 
	(
	param0, 
	param1
	);
	ld.param.b32 	%r15, [retval0];
	} // callseq 2
	st.global.u32 	[%rd4], %r15;
	ld.global.u32 	%r17, [%rd2];
	ld.global.u32 	%r18, [%rd3];
	{ // callseq 3, 0
	.param .b32 param0;
	st.param.b32 	[param0], %r17;
	.param .b32 param1;
	st.param.b32 	[param1], %r18;
	.param .b32 retval0;
	call.uni (retval0), 
	_Z3addii, 
	(
	param0, 
	param1
	);
	ld.param.b32 	%r19, [retval0];
	} // callseq 3
	st.global.u32 	[%rd4], %r19;
	ld.global.u32 	%r21, [%rd2];
	ld.global.u32 	%r22, [%rd3];
	{ // callseq 4, 0
	.param .b32 param0;
	st.param.b32 	[param0], %r21;
	.param .b32 param1;
	st.param.b32 	[param1], %r22;
	.param .b32 retval0;
	call.uni (retval0), 
	_Z3addii, 
	(
	param0, 
	param1
	);
	ld.param.b32 	%r23, [retval0];
	} // callseq 4
	st.global.u32 	[%rd4], %r23;
	ld.global.u32 	%r25, [%rd2];
	ld.global.u32 	%r26, [%rd3];
	{ // callseq 5, 0
	.param .b32 param0;
	st.param.b32 	[param0], %r25;
	.param .b32 param1;
	st.param.b32 	[param1], %r26;
	.param .b32 retval0;
	call.uni (retval0), 
	_Z3addii, 
	(
	param0, 
	param1
	);
	ld.param.b32 	%r27, [retval0];
	} // callseq 5
	st.global.u32 	[%rd4], %r27;
	ld.global.u32 	%r29, [%rd2];
	ld.global.u32 	%r30, [%rd3];
	{ // callseq 6, 0
	.param .b32 param0;
	st.param.b32 	[param0], %r29;
	.param .b32 param1;
	st.param.b32 	[param1], %r30;
	.param .b32 retval0;
	call.uni (retval0), 
	_Z3addii, 
	(
	param0, 
	param1
	);
	ld.param.b32 	%r31, [retval0];
	} // callseq 6
	st.global.u32 	[%rd4], %r31;
	ld.global.u32 	%r33, [%rd2];
	ld.global.u32 	%r34, [%rd3];
	{ // callseq 7, 0
	.param .b32 param0;
	st.param.b32 	[param0], %r33;
	.param .b32 param1;
	st.param.b32 	[param1], %r34;
	.param .b32 retval0;
	call.uni (retval0), 
	_Z3addii, 
	(
	param0, 
	param1
	);
	ld.param.b32 	%r35, [retval0];
	} // callseq 7
	st.global.u32 	[%rd4], %r35;
	ld.global.u32 	%r37, [%rd2];
	ld.global.u32 	%r38, [%rd3];
	{ // callseq 8, 0
	.param .b32 param0;
	st.param.b32 	[param0], %r37;
	.param .b32 param1;
	st.param.b32 	[param1], %r38;
	.param .b32 retval0;
	call.uni (retval0), 
	_Z3addii, 
	(
	param0, 
	param1
	);
	ld.param.b32 	%r39, [retval0];
	} // callseq 8
	st.global.u32 	[%rd4], %r39;
	ld.global.u32 	%r41, [%rd2];
	ld.global.u32 	%r42, [%rd3];
	{ // callseq 9, 0
	.param .b32 param0;
	st.param.b32 	[param0], %r41;
	.param .b32 param1;
	st.param.b32 	[param1], %r42;
	.param .b32 retval0;
	call.uni (retval0), 
	_Z3addii, 
	(
	param0, 
	param1
	);
	ld.param.b32 	%r43, [retval0];
	} // callseq 9
	st.global.u32 	[%rd4], %r43;
	ld.global.u32 	%r45, [%rd2];
	ld.global.u32 	%r46, [%rd3];
	{ // callseq 10, 0
	.param .b32 param0;
	st.param.b32 	[param0], %r45;
	.param .b32 param1;
	st.param.b32 	[param1], %r46;
	.param .b32 retval0;
	call.uni (retval0), 
	_Z3addii, 
	(
	param0, 
	param1
	);
	ld.param.b32 	%r47, [retval0];
	} // callseq 10
	st.global.u32 	[%rd4], %r47;
	ld.global.u32 	%r49, [%rd2];
	ld.global.u32 	%r50, [%rd3];
	{ // callseq 11, 0
	.param .b32 param0;
	st.param.b32 	[param0], %r49;
	.param .b32 param1;
	st.param.b32 	[param1], %r50;
	.param .b32 retval0;
	call.uni (retval0), 
	_Z3addii, 
	(
	param0, 
	param1
	);
	ld.param.b32 	%r51, [retval0];
	} // callseq 11
	st.global.u32 	[%rd4], %r51;
	ld.global.u32 	%r53, [%rd2];
	ld.global.u32 	%r54, [%rd3];
	{ // callseq 12, 0
	.param .b32 param0;
	st.param.b32 	[param0], %r53;
	.param .b32 param1;
	st.param.b32 	[param1], %r54;
	.param .b32 retval0;
	call.uni (retval0), 
	_Z3addii, 
	(
	param0, 
	param1
	);
	ld.param.b32 	%r55, [retval0];
	} // callseq 12
	st.global.u32 	[%rd4], %r55;
	ld.global.u32 	%r57, [%rd2];
	ld.global.u32 	%r58, [%rd3];
	{ // callseq 13, 0
	.param .b32 param0;
	st.param.b32 	[param0], %r57;
	.param .b32 param1;
	st.param.b32 	[param1], %r58;
	.param .b32 retval0;
	call.uni (retval0), 
	_Z3addii, 
	(
	param0, 
	param1
	);
	ld.param.b32 	%r59, [retval0];
	} // callseq 13
	st.global.u32 	[%rd4], %r59;
	ld.global.u32 	%r61, [%rd2];
	ld.global.u32 	%r62, [%rd3];
	{ // callseq 14, 0
	.param .b32 param0;
	st.param.b32 	[param0], %r61;
	.param .b32 param1;
	st.param.b32 	[param1], %r62;
	.param .b32 retval0;
	call.uni (retval0), 
	_Z3addii, 
	(
	param0, 
	param1
	);
	ld.param.b32 	%r63, [retval0];
	} // callseq 14
	st.global.u32 	[%rd4], %r63;
	ld.global.u32 	%r65, [%rd2];
	ld.global.u32 	%r66, [%rd3];
	{ // callseq 15, 0
	.param .b32 param0;
	st.param.b32 	[param0], %r65;
	.param .b32 param1;
	st.param.b32 	[param1], %r66;
	.param .b32 retval0;
	call.uni (retval0), 
	_Z3addii, 
	(
	param0, 
	param1
	);
	ld.param.b32 	%r67, [retval0];
	} // callseq 15
	st.global.u32 	[%rd4], %r67;
$L__BB1_5:
	add.s64 	%rd22, %rd22, -16;
	setp.ne.s64 	%p4, %rd22, 0;
	@%p4 bra 	$L__BB1_3;
$L__BB1_6:
	setp.eq.s64 	%p5, %rd5, 0;
	@%p5 bra 	$L__BB1_16;
	setp.le.u64 	%p6, %rd16, %rd1;
	and.b64  	%rd9, %rd17, 7;
	setp.lt.u64 	%p7, %rd5, 8;
	or.pred  	%p8, %p7, %p6;
	@%p8 bra 	$L__BB1_9;
	ld.global.u32 	%r69, [%rd2];
	ld.global.u32 	%r70, [%rd3];
	{ // callseq 16, 0
	.param .b32 param0;
	st.param.b32 	[param0], %r69;
	.param .b32 param1;
	st.param.b32 	[param1], %r70;
	.param .b32 retval0;
	call.uni (retval0), 
	_Z3addii, 
	(
	param0, 
	param1
	);
	ld.param.b32 	%r71, [retval0];
	} // callseq 16
	st.global.u32 	[%rd4], %r71;
	ld.global.u32 	%r73, [%rd2];
	ld.global.u32 	%r74, [%rd3];
	{ // callseq 17, 0
	.param .b32 param0;
	st.param.b32 	[param0], %r73;
	.param .b32 param1;
	st.param.b32 	[param1], %r74;
	.param .b32 retval0;
	call.uni (retval0), 
	_Z3addii, 
	(
	param0, 
	param1
	);
	ld.param.b32 	%r75, [retval0];
	} // callseq 17
	st.global.u32 	[%rd4], %r75;
	ld.global.u32 	%r77, [%rd2];
	ld.global.u32 	%r78, [%rd3];
	{ // callseq 18, 0
	.param .b32 param0;
	st.param.b32 	[param0], %r77;
	.param .b32 param1;
	st.param.b32 	[param1], %r78;
	.param .b32 retval0;
	call.uni (retval0), 
	_Z3addii, 
	(
	param0, 
	param1
	);
	ld.param.b32 	%r79, [retval0];
	} // callseq 18
	st.global.u32 	[%rd4], %r79;
	ld.global.u32 	%r81, [%rd2];
	ld.global.u32 	%r82, [%rd3];
	{ // callseq 19, 0
	.param .b32 param0;
	st.param.b32 	[param0], %r81;
	.param .b32 param1;
	st.param.b32 	[param1], %r82;
	.param .b32 retval0;
	call.uni (retval0), 
	_Z3addii, 
	(
	param0, 
	param1
	);
	ld.param.b32 	%r83, [retval0];
	} // callseq 19
	st.global.u32 	[%rd4], %r83;
	ld.global.u32 	%r85, [%rd2];
	ld.global.u32 	%r86, [%rd3];
	{ // callseq 20, 0
	.param .b32 param0;
	st.param.b32 	[param0], %r85;
	.param .b32 param1;
	st.param.b32 	[param1], %r86;
	.param .b32 retval0;
	call.uni (retval0), 
	_Z3addii, 
	(
	param0, 
	param1
	);
	ld.param.b32 	%r87, [retval0];
	} // callseq 20
	st.global.u32 	[%rd4], %r87;
	ld.global.u32 	%r89, [%rd2];
	ld.global.u32 	%r90, [%rd3];
	{ // callseq 21, 0
	.param .b32 param0;
	st.param.b32 	[param0], %r89;
	.param .b32 param1;
	st.param.b32 	[param1], %r90;
	.param .b32 retval0;
	call.uni (retval0), 
	_Z3addii, 
	(
	param0, 
	param1
	);
	ld.param.b32 	%r91, [retval0];
	} // callseq 21
	st.global.u32 	[%rd4], %r91;
	ld.global.u32 	%r93, [%rd2];
	ld.global.u32 	%r94, [%rd3];
	{ // callseq 22, 0
	.param .b32 param0;
	st.param.b32 	[param0], %r93;
	.param .b32 param1;
	st.param.b32 	[param1], %r94;
	.param .b32 retval0;
	call.uni (retval0), 
	_Z3addii, 
	(
	param0, 
	param1
	);
	ld.param.b32 	%r95, [retval0];
	} // callseq 22
	st.global.u32 	[%rd4], %r95;
	ld.global.u32 	%r97, [%rd2];
	ld.global.u32 	%r98, [%rd3];
	{ // callseq 23, 0
	.param .b32 param0;
	st.param.b32 	[param0], %r97;
	.param .b32 param1;
	st.param.b32 	[param1], %r98;
	.param .b32 retval0;
	call.uni (retval0), 
	_Z3addii, 
	(
	param0, 
	param1
	);
	ld.param.b32 	%r99, [retval0];
	} // callseq 23
	st.global.u32 	[%rd4], %r99;
$L__BB1_9:
	setp.eq.s64 	%p9, %rd9, 0;
	@%p9 bra 	$L__BB1_16;
	setp.le.u64 	%p10, %rd16, %rd1;
	and.b64  	%rd23, %rd17, 3;
	setp.lt.u64 	%p11, %rd9, 4;
	or.pred  	%p12, %p11, %p10;
	@%p12 bra 	$L__BB1_12;
	ld.global.u32 	%r101, [%rd2];
	ld.global.u32 	%r102, [%rd3];
	{ // callseq 24, 0
	.param .b32 param0;
	st.param.b32 	[param0], %r101;
	.param .b32 param1;
	st.param.b32 	[param1], %r102;
	.param .b32 retval0;
	call.uni (retval0), 
	_Z3addii, 
	(
	param0, 
	param1
	);
	ld.param.b32 	%r103, [retval0];
	} // callseq 24
	st.global.u32 	[%rd4], %r103;
	ld.global.u32 	%r105, [%rd2];
	ld.global.u32 	%r106, [%rd3];
	{ // callseq 25, 0
	.param .b32 param0;
	st.param.b32 	[param0], %r105;
	.param .b32 param1;
	st.param.b32 	[param1], %r106;
	.param .b32 retval0;
	call.uni (retval0), 
	_Z3addii, 
	(
	param0, 
	param1
	);
	ld.param.b32 	%r107, [retval0];
	} // callseq 25
	st.global.u32 	[%rd4], %r107;
	ld.global.u32 	%r109, [%rd2];
	ld.global.u32 	%r110, [%rd3];
	{ // callseq 26, 0
	.param .b32 param0;
	st.param.b32 	[param0], %r109;
	.param .b32 param1;
	st.param.b32 	[param1], %r110;
	.param .b32 retval0;
	call.uni (retval0), 
	_Z3addii, 
	(
	param0, 
	param1
	);
	ld.param.b32 	%r111, [retval0];
	} // callseq 26
	st.global.u32 	[%rd4], %r111;
	ld.global.u32 	%r113, [%rd2];
	ld.global.u32 	%r114, [%rd3];
	{ // callseq 27, 0
	.param .b32 param0;
	st.param.b32 	[param0], %r113;
	.param .b32 param1;
	st.param.b32 	[param1], %r114;
	.param .b32 retval0;
	call.uni (retval0), 
	_Z3addii, 
	(
	param0, 
	param1
	);
	ld.param.b32 	%r115, [retval0];
	} // callseq 27
	st.global.u32 	[%rd4], %r115;
$L__BB1_12:
	setp.eq.s64 	%p13, %rd23, 0;
	@%p13 bra 	$L__BB1_16;
$L__BB1_13:
	.pragma "nounroll";
	setp.le.u64 	%p14, %rd16, %rd1;
	@%p14 bra 	$L__BB1_15;
	ld.global.u32 	%r117, [%rd2];
	ld.global.u32 	%r118, [%rd3];
	{ // callseq 28, 0
	.param .b32 param0;
	st.param.b32 	[param0], %r117;
	.param .b32 param1;
	st.param.b32 	[param1], %r118;
	.param .b32 retval0;
	call.uni (retval0), 
	_Z3addii, 
	(
	param0, 
	param1
	);
	ld.param.b32 	%r119, [retval0];
	} // callseq 28
	st.global.u32 	[%rd4], %r119;
$L__BB1_15:
	add.s64 	%rd23, %rd23, -1;
	setp.ne.s64 	%p15, %rd23, 0;
	@%p15 bra 	$L__BB1_13;
$L__BB1_16:
	ret;

}


// ===== COMPILED SASS (sm_100) =====

	.target	sm_100

	.elftype	@"ET_EXEC"


//--------------------- .note.nv.tkinfo           --------------------------
	.section	.note.nv.tkinfo,"",@"SHT_NOTE"
	.sectionflags	@"SHF_NOTE_NV_TKINFO"
	.tkinfo
        /*0018*/ 	.word	0x00000002
        /*0030*/ 	.string	""
        /*0030*/ 	.string	"ptxas"
        /*0030*/ 	.string	"Cuda compilation tools, release 13.0, V13.0.88"
        /*0030*/ 	.string	"Build cuda_13.0.r13.0/compiler.36424714_0"
        /*0030*/ 	.string	"-arch sm_100 -m 64 "



//--------------------- .note.nv.cuinfo           --------------------------
	.section	.note.nv.cuinfo,"",@"SHT_NOTE"
	.sectionflags	@"SHF_NOTE_NV_CUINFO"
        /*0018*/ 	.short	0x0002
        /*001a*/ 	.short	0x0064
        /*001c*/ 	.short	0x0082
	.zero		2


//--------------------- .nv.info                  --------------------------
	.section	.nv.info,"",@"SHT_CUDA_INFO"
	.align	4


	//----- nvinfo : EIATTR_REGCOUNT
	.align		4
        /*0000*/ 	.byte	0x04, 0x2f
        /*0002*/ 	.short	(.L_1 - .L_0)
	.align		4
.L_0:
        /*0004*/ 	.word	index@(vecAdd)
        /*0008*/ 	.word	0x00000011


	//----- nvinfo : EIATTR_FRAME_SIZE
	.align		4
.L_1:
        /*000c*/ 	.byte	0x04, 0x11
        /*000e*/ 	.short	(.L_3 - .L_2)
	.align		4
.L_2:
        /*0010*/ 	.word	index@($vecAdd$_Z3addii)
        /*0014*/ 	.word	0x00000000


	//----- nvinfo : EIATTR_FRAME_SIZE
	.align		4
.L_3:
        /*0018*/ 	.byte	0x04, 0x11
        /*001a*/ 	.short	(.L_5 - .L_4)
	.align		4
.L_4:
        /*001c*/ 	.word	index@(vecAdd)
        /*0020*/ 	.word	0x00000000


	//----- nvinfo : EIATTR_MIN_STACK_SIZE
	.align		4
.L_5:
        /*0024*/ 	.byte	0x04, 0x12
        /*0026*/ 	.short	(.L_7 - .L_6)
	.align		4
.L_6:
        /*0028*/ 	.word	index@(vecAdd)
        /*002c*/ 	.word	0x00000000
.L_7:


//--------------------- .nv.compat                --------------------------
	.section	.nv.compat,"",@"SHT_CUDA_COMPAT_INFO"
	.align	4
        /*0000*/ 	.byte	0x02, 0x09, 0x00, 0x00, 0x02, 0x02, 0x01, 0x00, 0x02, 0x05, 0x05, 0x00, 0x03, 0x07, 0x01, 0x01
        /*0010*/ 	.byte	0x02, 0x03, 0x00, 0x00, 0x02, 0x06, 0x01, 0x00, 0x04, 0x0b, 0x08, 0x00, 0x09, 0x00, 0x00, 0x00
        /*0020*/ 	.byte	0x00, 0x00, 0x00, 0x00


//--------------------- .nv.info.vecAdd           --------------------------
	.section	.nv.info.vecAdd,"",@"SHT_CUDA_INFO"
	.sectionflags	@""
	.align	4


	//----- nvinfo : EIATTR_CUDA_API_VERSION
	.align		4
        /*0000*/ 	.byte	0x04, 0x37
        /*0002*/ 	.short	(.L_9 - .L_8)
.L_8:
        /*0004*/ 	.word	0x00000082


	//----- nvinfo : EIATTR_KPARAM_INFO
	.align		4
.L_9:
        /*0008*/ 	.byte	0x04, 0x17
        /*000a*/ 	.short	(.L_11 - .L_10)
.L_10:
        /*000c*/ 	.word	0x00000000
        /*0010*/ 	.short	0x0004
        /*0012*/ 	.short	0x0020
        /*0014*/ 	.byte	0x00, 0xf0, 0x21, 0x00


	//----- nvinfo : EIATTR_KPARAM_INFO
	.align		4
.L_11:
        /*0018*/ 	.byte	0x04, 0x17
        /*001a*/ 	.short	(.L_13 - .L_12)
.L_12:
        /*001c*/ 	.word	0x00000000
        /*0020*/ 	.short	0x0003
        /*0022*/ 	.short	0x0018
        /*0024*/ 	.byte	0x00, 0xf0, 0x21, 0x00


	//----- nvinfo : EIATTR_KPARAM_INFO
	.align		4
.L_13:
        /*0028*/ 	.byte	0x04, 0x17
        /*002a*/ 	.short	(.L_15 - .L_14)
.L_14:
        /*002c*/ 	.word	0x00000000
        /*0030*/ 	.short	0x0002
        /*0032*/ 	.short	0x0010
        /*0034*/ 	.byte	0x00, 0xf5, 0x21, 0x00


	//----- nvinfo : EIATTR_KPARAM_INFO
	.align		4
.L_15:
        /*0038*/ 	.byte	0x04, 0x17
        /*003a*/ 	.short	(.L_17 - .L_16)
.L_16:
        /*003c*/ 	.word	0x00000000
        /*0040*/ 	.short	0x0001
        /*0042*/ 	.short	0x0008
        /*0044*/ 	.byte	0x00, 0xf5, 0x21, 0x00


	//----- nvinfo : EIATTR_KPARAM_INFO
	.align		4
.L_17:
        /*0048*/ 	.byte	0x04, 0x17
        /*004a*/ 	.short	(.L_19 - .L_18)
.L_18:
        /*004c*/ 	.word	0x00000000
        /*0050*/ 	.short	0x0000
        /*0052*/ 	.short	0x0000
        /*0054*/ 	.byte	0x00, 0xf5, 0x21, 0x00


	//----- nvinfo : EIATTR_SPARSE_MMA_MASK
	.align		4
.L_19:
        /*0058*/ 	.byte	0x03, 0x50
        /*005a*/ 	.short	0x0000


	//----- nvinfo : EIATTR_MAXREG_COUNT
	.align		4
        /*005c*/ 	.byte	0x03, 0x1b
        /*005e*/ 	.short	0x00ff


	//----- nvinfo : EIATTR_MERCURY_ISA_VERSION
	.align		4
        /*0060*/ 	.byte	0x03, 0x5f
        /*0062*/ 	.short	0x0101


	//----- nvinfo : EIATTR_VRC_CTA_INIT_COUNT
	.align		4
        /*0064*/ 	.byte	0x02, 0x4a
	.zero		1
	.zero		1


	//----- nvinfo : EIATTR_EXIT_INSTR_OFFSETS
	.align		4
        /*0068*/ 	.byte	0x04, 0x1c
        /*006a*/ 	.short	(.L_21 - .L_20)


	//   ....[0]....
.L_20:
        /*006c*/ 	.word	0x00000040


	//   ....[1]....
        /*0070*/ 	.word	0x00000730


	//   ....[2]....
        /*0074*/ 	.word	0x00000a80


	//   ....[3]....
        /*0078*/ 	.word	0x00000cb0


	//   ....[4]....
        /*007c*/ 	.word	0x00000db0


	//----- nvinfo : EIATTR_CRS_STACK_SIZE
	.align		4
.L_21:
        /*0080*/ 	.byte	0x04, 0x1e
        /*0082*/ 	.short	(.L_23 - .L_22)
.L_22:
        /*0084*/ 	.word	0x00000000


	//----- nvinfo : EIATTR_CBANK_PARAM_SIZE
	.align		4
.L_23:
        /*0088*/ 	.byte	0x03, 0x19
        /*008a*/ 	.short	0x0028


	//----- nvinfo : EIATTR_PARAM_CBANK
	.align		4
        /*008c*/ 	.byte	0x04, 0x0a
        /*008e*/ 	.short	(.L_25 - .L_24)
	.align		4
.L_24:
        /*0090*/ 	.word	index@(.nv.constant0.vecAdd)
        /*0094*/ 	.short	0x0380
        /*0096*/ 	.short	0x0028


	//----- nvinfo : EIATTR_SW_WAR
	.align		4
.L_25:
        /*0098*/ 	.byte	0x04, 0x36
        /*009a*/ 	.short	(.L_27 - .L_26)
.L_26:
        /*009c*/ 	.word	0x00000008
.L_27:


//--------------------- .nv.callgraph             --------------------------
	.section	.nv.callgraph,"",@"SHT_CUDA_CALLGRAPH"
	.align	4
	.sectionentsize	8
	.align		4
        /*0000*/ 	.word	0x00000000
	.align		4
        /*0004*/ 	.word	0xffffffff
	.align		4
        /*0008*/ 	.word	0x00000000
	.align		4
        /*000c*/ 	.word	0xfffffffe
	.align		4
        /*0010*/ 	.word	0x00000000
	.align		4
        /*0014*/ 	.word	0xfffffffd
	.align		4
        /*0018*/ 	.word	0x00000000
	.align		4
        /*001c*/ 	.word	0xfffffffc


//--------------------- .text.vecAdd              --------------------------
	.section	.text.vecAdd,"ax",@progbits
	.align	128
        .global         vecAdd
        .type           vecAdd,@function
        .size           vecAdd,(.L_x_12 - vecAdd)
        .other          vecAdd,@"STO_CUDA_ENTRY STV_DEFAULT"
vecAdd:
.text.vecAdd:
[----:B------:R-:W-:Y:S08]  /*0000*/  LDC R1, c[0x0][0x37c] ;  /* 0x0000df00ff017b82 */ /* 0x000ff00000000800 */
[----:B------:R-:W0:Y:S02]  /*0010*/  LDC.64 R8, c[0x0][0x3a0] ;  /* 0x0000e800ff087b82 */ /* 0x000e240000000a00 */
[----:B0-----:R-:W-:-:S04]  /*0020*/  ISETP.NE.U32.AND P0, PT, R8, RZ, PT ;  /* 0x000000ff0800720c */ /* 0x001fc80003f05070 */
[----:B------:R-:W-:-:S13]  /*0030*/  ISETP.NE.AND.EX P0, PT, R9, RZ, PT, P0 ;  /* 0x000000ff0900720c */ /* 0x000fda0003f05300 */
[----:B------:R-:W-:Y:S05]  /*0040*/  @!P0 EXIT ;  /* 0x000000000000894d */ /* 0x000fea0003800000 */
[----:B------:R-:W0:Y:S01]  /*0050*/  S2R R11, SR_TID.X ;  /* 0x00000000000b7919 */ /* 0x000e220000002100 */
[----:B------:R-:W0:Y:S01]  /*0060*/  S2UR UR4, SR_CTAID.X ;  /* 0x00000000000479c3 */ /* 0x000e220000002500 */
[C---:B------:R-:W-:Y:S01]  /*0070*/  ISETP.GE.U32.AND P0, PT, R8.reuse, 0x10, PT ;  /* 0x000000100800780c */ /* 0x040fe20003f06070 */
[----:B------:R-:W1:Y:S01]  /*0080*/  LDCU.64 UR6, c[0x0][0x358] ;  /* 0x00006b00ff0677ac */ /* 0x000e620008000a00 */
[----:B------:R-:W-:Y:S02]  /*0090*/  LOP3.LUT R14, R8, 0xf, RZ, 0xc0, !PT ;  /* 0x0000000f080e7812 */ /* 0x000fe400078ec0ff */
[----:B------:R-:W-:-:S03]  /*00a0*/  ISETP.GE.U32.AND.EX P0, PT, R9, RZ, PT, P0 ;  /* 0x000000ff0900720c */ /* 0x000fc60003f06100 */
[----:B------:R-:W0:Y:S08]  /*00b0*/  LDC R0, c[0x0][0x360] ;  /* 0x0000d800ff007b82 */ /* 0x000e300000000800 */
[----:B------:R-:W2:Y:S08]  /*00c0*/  LDC.64 R2, c[0x0][0x380] ;  /* 0x0000e000ff027b82 */ /* 0x000eb00000000a00 */
[----:B------:R-:W3:Y:S08]  /*00d0*/  LDC.64 R4, c[0x0][0x388] ;  /* 0x0000e200ff047b82 */ /* 0x000ef00000000a00 */
[----:B------:R-:W4:Y:S01]  /*00e0*/  LDC.64 R6, c[0x0][0x390] ;  /* 0x0000e400ff067b82 */ /* 0x000f220000000a00 */
[----:B0-----:R-:W-:-:S04]  /*00f0*/  IMAD R11, R0, UR4, R11 ;  /* 0x00000004000b7c24 */ /* 0x001fc8000f8e020b */
[----:B--2---:R-:W-:-:S04]  /*0100*/  IMAD.WIDE.U32 R2, R11, 0x4, R2 ;  /* 0x000000040b027825 */ /* 0x004fc800078e0002 */
[----:B---3--:R-:W-:-:S04]  /*0110*/  IMAD.WIDE.U32 R4, R11, 0x4, R4 ;  /* 0x000000040b047825 */ /* 0x008fc800078e0004 */
[----:B----4-:R-:W-:Y:S01]  /*0120*/  IMAD.WIDE.U32 R6, R11, 0x4, R6 ;  /* 0x000000040b067825 */ /* 0x010fe200078e0006 */
[----:B-1----:R-:W-:Y:S06]  /*0130*/  @!P0 BRA `(.L_x_0) ;  /* 0x0000000400748947 */ /* 0x002fec0003800000 */
[----:B------:R-:W0:Y:S01]  /*0140*/  LDC R12, c[0x0][0x3a4] ;  /* 0x0000e900ff0c7b82 */ /* 0x000e220000000800 */
[----:B------:R-:W-:Y:S01]  /*0150*/  LOP3.LUT R10, R8, 0xfffffff0, RZ, 0xc0, !PT ;  /* 0xfffffff0080a7812 */ /* 0x000fe200078ec0ff */
[----:B------:R-:W1:Y:S06]  /*0160*/  LDCU.64 UR4, c[0x0][0x398] ;  /* 0x00007300ff0477ac */ /* 0x000e6c0008000a00 */
.L_x_3:
[----:B-1----:R-:W-:Y:S01]  /*0170*/  ISETP.GE.U32.AND P1, PT, R11, UR4, PT ;  /* 0x000000040b007c0c */ /* 0x002fe2000bf26070 */
[----:B------:R-:W-:Y:S01]  /*0180*/  BSSY.RECONVERGENT B0, `(.L_x_1) ;  /* 0x0000057000007945 */ /* 0x000fe20003800200 */
[----:B------:R-:W-:Y:S02]  /*0190*/  IADD3 R10, P0, PT, R10, -0x10, RZ ;  /* 0xfffffff00a0a7810 */ /* 0x000fe40007f1e0ff */
[----:B------:R-:W-:Y:S02]  /*01a0*/  ISETP.GE.U32.AND.EX P1, PT, RZ, UR5, PT, P1 ;  /* 0x00000005ff007c0c */ /* 0x000fe4000bf26110 */
[----:B0-----:R-:W-:Y:S02]  /*01b0*/  IADD3.X R12, PT, PT, R12, -0x1, RZ, P0, !PT ;  /* 0xffffffff0c0c7810 */ /* 0x001fe400007fe4ff */
[----:B------:R-:W-:-:S04]  /*01c0*/  ISETP.NE.U32.AND P0, PT, R10, RZ, PT ;  /* 0x000000ff0a00720c */ /* 0x000fc80003f05070 */
[----:B------:R-:W-:-:S05]  /*01d0*/  ISETP.NE.AND.EX P0, PT, R12, RZ, PT, P0 ;  /* 0x000000ff0c00720c */ /* 0x000fca0003f05300 */
[----:B------:R-:W-:Y:S08]  /*01e0*/  @P1 BRA `(.L_x_2) ;  /* 0x0000000400401947 */ /* 0x000ff00003800000 */
[----:B------:R0:W5:Y:S04]  /*01f0*/  LDG.E R0, desc[UR6][R2.64] ;  /* 0x0000000602007981 */ /* 0x000168000c1e1900 */
[----:B------:R0:W5:Y:S01]  /*0200*/  LDG.E R9, desc[UR6][R4.64] ;  /* 0x0000000604097981 */ /* 0x000162000c1e1900 */
[----:B------:R-:W-:-:S07]  /*0210*/  MOV R8, 0x230 ;  /* 0x0000023000087802 */ /* 0x000fce0000000f00 */
[----:B0----5:R-:W-:Y:S05]  /*0220*/  CALL.REL.NOINC `($vecAdd$_Z3addii) ;  /* 0x0000000800e47944 */ /* 0x021fea0003c00000 */
[----:B------:R0:W-:Y:S04]  /*0230*/  STG.E desc[UR6][R6.64], R13 ;  /* 0x0000000d06007986 */ /* 0x0001e8000c101906 */
        /* <DEDUP_REMOVED lines=74> */
[----:B------:R0:W-:Y:S02]  /*06e0*/  STG.E desc[UR6][R6.64], R13 ;  /* 0x0000000d06007986 */ /* 0x0001e4000c101906 */
.L_x_2:
[----:B------:R-:W-:Y:S05]  /*06f0*/  BSYNC.RECONVERGENT B0 ;  /* 0x0000000000007941 */ /* 0x000fea0003800200 */
.L_x_1:
[----:B------:R-:W-:Y:S05]  /*0700*/  @P0 BRA `(.L_x_3) ;  /* 0xfffffff800980947 */ /* 0x000fea000383ffff */
.L_x_0:
[----:B------:R-:W-:-:S04]  /*0710*/  ISETP.NE.U32.AND P0, PT, R14, RZ, PT ;  /* 0x000000ff0e00720c */ /* 0x000fc80003f05070 */
[----:B------:R-:W-:-:S13]  /*0720*/  ISETP.NE.AND.EX P0, PT, RZ, RZ, PT, P0 ;  /* 0x000000ffff00720c */ /* 0x000fda0003f05300 */
[----:B------:R-:W-:Y:S05]  /*0730*/  @!P0 EXIT ;  /* 0x000000000000894d */ /* 0x000fea0003800000 */
[----:B------:R-:W1:Y:S01]  /*0740*/  LDCU.64 UR4, c[0x0][0x398] ;  /* 0x00007300ff0477ac */ /* 0x000e620008000a00 */
[----:B------:R-:W2:Y:S01]  /*0750*/  LDC R10, c[0x0][0x3a0] ;  /* 0x0000e800ff0a7b82 */ /* 0x000ea20000000800 */
[----:B------:R-:W-:Y:S01]  /*0760*/  ISETP.LT.U32.AND P0, PT, R14, 0x8, PT ;  /* 0x000000080e00780c */ /* 0x000fe20003f01070 */
[----:B------:R-:W-:Y:S01]  /*0770*/  BSSY.RECONVERGENT B0, `(.L_x_4) ;  /* 0x000002e000007945 */ /* 0x000fe20003800200 */
[----:B-1----:R-:W-:-:S04]  /*0780*/  ISETP.GE.U32.AND P1, PT, R11, UR4, PT ;  /* 0x000000040b007c0c */ /* 0x002fc8000bf26070 */
[----:B------:R-:W-:Y:S02]  /*0790*/  ISETP.GE.U32.AND.EX P1, PT, RZ, UR5, PT, P1 ;  /* 0x00000005ff007c0c */ /* 0x000fe4000bf26110 */
[----:B--2---:R-:W-:Y:S02]  /*07a0*/  LOP3.LUT R10, R10, 0x7, RZ, 0xc0, !PT ;  /* 0x000000070a0a7812 */ /* 0x004fe400078ec0ff */
[----:B------:R-:W-:-:S13]  /*07b0*/  ISETP.LT.U32.OR.EX P0, PT, RZ, RZ, P1, P0 ;  /* 0x000000ffff00720c */ /* 0x000fda0000f01500 */
[----:B------:R-:W-:Y:S05]  /*07c0*/  @P0 BRA `(.L_x_5) ;  /* 0x0000000000a00947 */ /* 0x000fea0003800000 */
[----:B------:R1:W5:Y:S04]  /*07d0*/  LDG.E R0, desc[UR6][R2.64] ;  /* 0x0000000602007981 */ /* 0x000368000c1e1900 */
[----:B------:R1:W5:Y:S01]  /*07e0*/  LDG.E R9, desc[UR6][R4.64] ;  /* 0x0000000604097981 */ /* 0x000362000c1e1900 */
[----:B------:R-:W-:-:S07]  /*07f0*/  MOV R8, 0x810 ;  /* 0x0000081000087802 */ /* 0x000fce0000000f00 */
[----:B01---5:R-:W-:Y:S05]  /*0800*/  CALL.REL.NOINC `($vecAdd$_Z3addii) ;  /* 0x00000004006c7944 */ /* 0x023fea0003c00000 */
        /* <DEDUP_REMOVED lines=36> */
.L_x_5:
[----:B------:R-:W-:Y:S05]  /*0a50*/  BSYNC.RECONVERGENT B0 ;  /* 0x0000000000007941 */ /* 0x000fea0003800200 */
.L_x_4:
[----:B------:R-:W-:-:S04]  /*0a60*/  ISETP.NE.U32.AND P0, PT, R10, RZ, PT ;  /* 0x000000ff0a00720c */ /* 0x000fc80003f05070 */
[----:B------:R-:W-:-:S13]  /*0a70*/  ISETP.NE.AND.EX P0, PT, RZ, RZ, PT, P0 ;  /* 0x000000ffff00720c */ /* 0x000fda0003f05300 */
[----:B------:R-:W-:Y:S05]  /*0a80*/  @!P0 EXIT ;  /* 0x000000000000894d */ /* 0x000fea0003800000 */
[----:B------:R-:W2:Y:S01]  /*0a90*/  LDCU.64 UR8, c[0x0][0x398] ;  /* 0x00007300ff0877ac */ /* 0x000ea20008000a00 */
[----:B------:R-:W-:Y:S01]  /*0aa0*/  ISETP.LT.U32.AND P0, PT, R10, 0x4, PT ;  /* 0x000000040a00780c */ /* 0x000fe20003f01070 */
[----:B------:R-:W-:Y:S01]  /*0ab0*/  BSSY.RECONVERGENT B0, `(.L_x_6) ;  /* 0x000001c000007945 */ /* 0x000fe20003800200 */
[----:B------:R-:W3:Y:S01]  /*0ac0*/  LDCU UR5, c[0x0][0x3a0] ;  /* 0x00007400ff0577ac */ /* 0x000ee20008000800 */
[----:B------:R-:W-:Y:S01]  /*0ad0*/  UMOV UR4, URZ ;  /* 0x000000ff00047c82 */ /* 0x000fe20008000000 */
[----:B--2---:R-:W-:-:S04]  /*0ae0*/  ISETP.GE.U32.AND P1, PT, R11, UR8, PT ;  /* 0x000000080b007c0c */ /* 0x004fc8000bf26070 */
[----:B------:R-:W-:Y:S01]  /*0af0*/  ISETP.GE.U32.AND.EX P1, PT, RZ, UR9, PT, P1 ;  /* 0x00000009ff007c0c */ /* 0x000fe2000bf26110 */
[----:B---3--:R-:W-:-:S03]  /*0b00*/  ULOP3.LUT UR5, UR5, 0x3, URZ, 0xc0, !UPT ;  /* 0x0000000305057892 */ /* 0x008fc6000f8ec0ff */
[----:B------:R-:W-:-:S13]  /*0b10*/  ISETP.LT.U32.OR.EX P0, PT, RZ, RZ, P1, P0 ;  /* 0x000000ffff00720c */ /* 0x000fda0000f01500 */
[----:B------:R-:W-:Y:S05]  /*0b20*/  @P0 BRA `(.L_x_7) ;  /* 0x0000000000500947 */ /* 0x000fea0003800000 */
[----:B------:R2:W5:Y:S04]  /*0b30*/  LDG.E R0, desc[UR6][R2.64] ;  /* 0x0000000602007981 */ /* 0x000568000c1e1900 */
[----:B------:R2:W5:Y:S01]  /*0b40*/  LDG.E R9, desc[UR6][R4.64] ;  /* 0x0000000604097981 */ /* 0x000562000c1e1900 */
[----:B------:R-:W-:-:S07]  /*0b50*/  MOV R8, 0xb70 ;  /* 0x00000b7000087802 */ /* 0x000fce0000000f00 */
[----:B012--5:R-:W-:Y:S05]  /*0b60*/  CALL.REL.NOINC `($vecAdd$_Z3addii) ;  /* 0x0000000000947944 */ /* 0x027fea0003c00000 */
        /* <DEDUP_REMOVED lines=16> */
.L_x_7:
[----:B------:R-:W-:Y:S05]  /*0c70*/  BSYNC.RECONVERGENT B0 ;  /* 0x0000000000007941 */ /* 0x000fea0003800200 */
.L_x_6:
[----:B------:R-:W-:Y:S01]  /*0c80*/  ISETP.NE.U32.AND P0, PT, RZ, UR5, PT ;  /* 0x00000005ff007c0c */ /* 0x000fe2000bf05070 */
[----:B------:R-:W3:Y:S03]  /*0c90*/  LDCU.64 UR8, c[0x0][0x398] ;  /* 0x00007300ff0877ac */ /* 0x000ee60008000a00 */
[----:B------:R-:W-:-:S13]  /*0ca0*/  ISETP.NE.AND.EX P0, PT, RZ, UR4, PT, P0 ;  /* 0x00000004ff007c0c */ /* 0x000fda000bf05300 */
[----:B---3--:R-:W-:Y:S05]  /*0cb0*/  @!P0 EXIT ;  /* 0x000000000000894d */ /* 0x008fea0003800000 */
.L_x_10:
[----:B------:R-:W-:Y:S01]  /*0cc0*/  ISETP.GE.U32.AND P0, PT, R11, UR8, PT ;  /* 0x000000080b007c0c */ /* 0x000fe2000bf06070 */
[----:B------:R-:W-:Y:S01]  /*0cd0*/  UIADD3 UR5, UP0, UPT, UR5, -0x1, URZ ;  /* 0xffffffff05057890 */ /* 0x000fe2000ff1e0ff */
[----:B------:R-:W-:Y:S02]  /*0ce0*/  BSSY.RECONVERGENT B0, `(.L_x_8) ;  /* 0x000000b000007945 */ /* 0x000fe40003800200 */
[----:B------:R-:W-:Y:S01]  /*0cf0*/  ISETP.GE.U32.AND.EX P0, PT, RZ, UR9, PT, P0 ;  /* 0x00000009ff007c0c */ /* 0x000fe2000bf06100 */
[----:B------:R-:W-:Y:S02]  /*0d00*/  UIADD3.X UR4, UPT, UPT, UR4, -0x1, URZ, UP0, !UPT ;  /* 0xffffffff04047890 */ /* 0x000fe400087fe4ff */
[----:B------:R-:W-:-:S04]  /*0d10*/  UISETP.NE.U32.AND UP0, UPT, UR5, URZ, UPT ;  /* 0x000000ff0500728c */ /* 0x000fc8000bf05070 */
[----:B------:R-:W-:-:S06]  /*0d20*/  UISETP.NE.AND.EX UP0, UPT, UR4, URZ, UPT, UP0 ;  /* 0x000000ff0400728c */ /* 0x000fcc000bf05300 */
[----:B---3--:R-:W-:Y:S05]  /*0d30*/  @P0 BRA `(.L_x_9) ;  /* 0x0000000000140947 */ /* 0x008fea0003800000 */
[----:B------:R3:W5:Y:S04]  /*0d40*/  LDG.E R0, desc[UR6][R2.64] ;  /* 0x0000000602007981 */ /* 0x000768000c1e1900 */
[----:B------:R3:W5:Y:S01]  /*0d50*/  LDG.E R9, desc[UR6][R4.64] ;  /* 0x0000000604097981 */ /* 0x000762000c1e1900 */
[----:B------:R-:W-:-:S07]  /*0d60*/  MOV R8, 0xd80 ;  /* 0x00000d8000087802 */ /* 0x000fce0000000f00 */
[----:B0123-5:R-:W-:Y:S05]  /*0d70*/  CALL.REL.NOINC `($vecAdd$_Z3addii) ;  /* 0x0000000000107944 */ /* 0x02ffea0003c00000 */
[----:B------:R3:W-:Y:S02]  /*0d80*/  STG.E desc[UR6][R6.64], R13 ;  /* 0x0000000d06007986 */ /* 0x0007e4000c101906 */
.L_x_9:
[----:B------:R-:W-:Y:S05]  /*0d90*/  BSYNC.RECONVERGENT B0 ;  /* 0x0000000000007941 */ /* 0x000fea0003800200 */
.L_x_8:
[----:B------:R-:W-:Y:S05]  /*0da0*/  BRA.U UP0, `(.L_x_10) ;  /* 0xfffffffd00c47547 */ /* 0x000fea000b83ffff */
[----:B------:R-:W-:Y:S05]  /*0db0*/  EXIT ;  /* 0x000000000000794d */ /* 0x000fea0003800000 */
        .type           $vecAdd$_Z3addii,@function
        .size           $vecAdd$_Z3addii,(.L_x_12 - $vecAdd$_Z3addii)
$vecAdd$_Z3addii:
[----:B------:R-:W-:Y:S02]  /*0dc0*/  IMAD.IADD R13, R0, 0x1, R9 ;  /* 0x00000001000d7824 */ /* 0x000fe400078e0209 */
[----:B------:R-:W-:-:S04]  /*0dd0*/  IMAD.MOV.U32 R9, RZ, RZ, 0x0 ;  /* 0x00000000ff097424 */ /* 0x000fc800078e00ff */
[----:B------:R-:W-:Y:S05]  /*0de0*/  RET.REL.NODEC R8 `(vecAdd) ;  /* 0xfffffff008847950 */ /* 0x000fea0003c3ffff */
.L_x_11:
[----:B------:R-:W-:-:S00]  /*0df0*/  BRA `(.L_x_11) ;  /* 0xfffffffc00fc7947 */ /* 0x000fc0000383ffff */
[----:B------:R-:W-:-:S00]  /*0e00*/  NOP ;  /* 0x0000000000007918 */ /* 0x000fc00000000000 */
[----:B------:R-:W-:-:S00]  /*0e10*/  NOP ;  /* 0x0000000000007918 */ /* 0x000fc00000000000 */
[----:B------:R-:W-:-:S00]  /*0e20*/  NOP ;  /* 0x0000000000007918 */ /* 0x000fc00000000000 */
[----:B------:R-:W-:-:S00]  /*0e30*/  NOP ;  /* 0x0000000000007918 */ /* 0x000fc00000000000 */
[----:B------:R-:W-:-:S00]  /*0e40*/  NOP ;  /* 0x0000000000007918 */ /* 0x000fc00000000000 */
[----:B------:R-:W-:-:S00]  /*0e50*/  NOP ;  /* 0x0000000000007918 */ /* 0x000fc00000000000 */
[----:B------:R-:W-:-:S00]  /*0e60*/  NOP ;  /* 0x0000000000007918 */ /* 0x000fc00000000000 */
[----:B------:R-:W-:-:S00]  /*0e70*/  NOP ;  /* 0x0000000000007918 */ /* 0x000fc00000000000 */
.L_x_12:


//--------------------- .nv.shared.reserved.0     --------------------------
	.section	.nv.shared.reserved.0,"aw",@nobits
	.weak		__nv_reservedSMEM_offset_0_alias
	.size		__nv_reservedSMEM_offset_0_alias, 0, 64
	.other		__nv_reservedSMEM_offset_0_alias,@"STO_CUDA_RESERVED_SHARED STV_DEFAULT"
__nv_reservedSMEM_offset_0_alias:
	.zero		0
	.zero		64


//--------------------- .nv.constant0.vecAdd      --------------------------
	.section	.nv.constant0.vecAdd,"a",@progbits
	.sectionflags	@""
	.align	4
.nv.constant0.vecAdd:
	.zero		936


//--------------------- SYMBOLS --------------------------

	.type		.nv.reservedSmem.offset0,@object
	.size		.nv.reservedSmem.offset0,0x4
